	.headerflags	@"EF_CUDA_TEXMODE_UNIFIED EF_CUDA_64BIT_ADDRESS EF_CUDA_ACCELERATORS EF_CUDA_SM90 EF_CUDA_VIRTUAL_SM(EF_CUDA_SM90)"
	.elftype	@"ET_EXEC"


//--------------------- .nv.info                  --------------------------
	.section	.nv.info,"",@"SHT_CUDA_INFO"
	.align	4


	//----- nvinfo : EIATTR_REGCOUNT
	.align		4
        /*0000*/ 	.byte	0x04, 0x2f
        /*0002*/ 	.short	(.L_2 - .L_1)
	.align		4
.L_1:
        /*0004*/ 	.word	index@(triton_per_fused_native_group_norm_0)
        /*0008*/ 	.word	0x00000012


	//----- nvinfo : EIATTR_MIN_STACK_SIZE
	.align		4
.L_2:
        /*000c*/ 	.byte	0x04, 0x12
        /*000e*/ 	.short	(.L_4 - .L_3)
	.align		4
.L_3:
        /*0010*/ 	.word	index@(triton_per_fused_native_group_norm_0)
        /*0014*/ 	.word	0x00000000


	//----- nvinfo : EIATTR_FRAME_SIZE
	.align		4
.L_4:
        /*0018*/ 	.byte	0x04, 0x11
        /*001a*/ 	.short	(.L_6 - .L_5)
	.align		4
.L_5:
        /*001c*/ 	.word	index@(triton_per_fused_native_group_norm_0)
        /*0020*/ 	.word	0x00000000


	//----- nvinfo : EIATTR_MIN_STACK_SIZE
	.align		4
.L_6:
        /*0024*/ 	.byte	0x04, 0x12
        /*0026*/ 	.short	(.L_8 - .L_7)
	.align		4
.L_7:
        /*0028*/ 	.word	index@(triton_per_fused_native_group_norm_0)
        /*002c*/ 	.word	0x00000000
.L_8:


//--------------------- .nv.info.triton_per_fused_native_group_norm_0 --------------------------
	.section	.nv.info.triton_per_fused_native_group_norm_0,"",@"SHT_CUDA_INFO"
	.sectionflags	@""
	.align	4


	//----- nvinfo : EIATTR_CUDA_API_VERSION
	.align		4
        /*0000*/ 	.byte	0x04, 0x37
        /*0002*/ 	.short	(.L_10 - .L_9)
.L_9:
        /*0004*/ 	.word	0x0000007c


	//----- nvinfo : EIATTR_KPARAM_INFO
	.align		4
.L_10:
        /*0008*/ 	.byte	0x04, 0x17
        /*000a*/ 	.short	(.L_12 - .L_11)
.L_11:
        /*000c*/ 	.word	0x00000000
        /*0010*/ 	.short	0x0005
        /*0012*/ 	.short	0x0024
        /*0014*/ 	.byte	0x00, 0xf0, 0x11, 0x00


	//----- nvinfo : EIATTR_KPARAM_INFO
	.align		4
.L_12:
        /*0018*/ 	.byte	0x04, 0x17
        /*001a*/ 	.short	(.L_14 - .L_13)
.L_13:
        /*001c*/ 	.word	0x00000000
        /*0020*/ 	.short	0x0004
        /*0022*/ 	.short	0x0020
        /*0024*/ 	.byte	0x00, 0xf0, 0x11, 0x00


	//----- nvinfo : EIATTR_KPARAM_INFO
	.align		4
.L_14:
        /*0028*/ 	.byte	0x04, 0x17
        /*002a*/ 	.short	(.L_16 - .L_15)
.L_15:
        /*002c*/ 	.word	0x00000000
        /*0030*/ 	.short	0x0003
        /*0032*/ 	.short	0x0018
        /*0034*/ 	.byte	0x00, 0xf4, 0x21, 0x00


	//----- nvinfo : EIATTR_KPARAM_INFO
	.align		4
.L_16:
        /*0038*/ 	.byte	0x04, 0x17
        /*003a*/ 	.short	(.L_18 - .L_17)
.L_17:
        /*003c*/ 	.word	0x00000000
        /*0040*/ 	.short	0x0002
        /*0042*/ 	.short	0x0010
        /*0044*/ 	.byte	0x00, 0xf4, 0x21, 0x00


	//----- nvinfo : EIATTR_KPARAM_INFO
	.align		4
.L_18:
        /*0048*/ 	.byte	0x04, 0x17
        /*004a*/ 	.short	(.L_20 - .L_19)
.L_19:
        /*004c*/ 	.word	0x00000000
        /*0050*/ 	.short	0x0001
        /*0052*/ 	.short	0x0008
        /*0054*/ 	.byte	0x00, 0xf4, 0x21, 0x00


	//----- nvinfo : EIATTR_KPARAM_INFO
	.align		4
.L_20:
        /*0058*/ 	.byte	0x04, 0x17
        /*005a*/ 	.short	(.L_22 - .L_21)
.L_21:
        /*005c*/ 	.word	0x00000000
        /*0060*/ 	.short	0x0000
        /*0062*/ 	.short	0x0000
        /*0064*/ 	.byte	0x00, 0xf4, 0x21, 0x00


	//----- nvinfo : EIATTR_SPARSE_MMA_MASK
	.align		4
.L_22:
        /*0068*/ 	.byte	0x03, 0x50
        /*006a*/ 	.short	0x0000


	//----- nvinfo : EIATTR_MAXREG_COUNT
	.align		4
        /*006c*/ 	.byte	0x03, 0x1b
        /*006e*/ 	.short	0x00ff


	//----- nvinfo : EIATTR_COOP_GROUP_MASK_REGIDS
	.align		4
        /*0070*/ 	.byte	0x04, 0x29
        /*0072*/ 	.short	(.L_24 - .L_23)


	//   ....[0]....
.L_23:
        /*0074*/ 	.word	0xffffffff


	//   ....[1]....
        /*0078*/ 	.word	0xffffffff


	//   ....[2]....
        /*007c*/ 	.word	0xffffffff


	//   ....[3]....
        /*0080*/ 	.word	0xffffffff


	//   ....[4]....
        /*0084*/ 	.word	0xffffffff


	//   ....[5]....
        /*0088*/ 	.word	0xffffffff


	//   ....[6]....
        /*008c*/ 	.word	0xffffffff


	//   ....[7]....
        /*0090*/ 	.word	0xffffffff


	//----- nvinfo : EIATTR_COOP_GROUP_INSTR_OFFSETS
	.align		4
.L_24:
        /*0094*/ 	.byte	0x04, 0x28
        /*0096*/ 	.short	(.L_26 - .L_25)


	//   ....[0]....
.L_25:
        /*0098*/ 	.word	0x000000e0


	//   ....[1]....
        /*009c*/ 	.word	0x00000100


	//   ....[2]....
        /*00a0*/ 	.word	0x00000120


	//   ....[3]....
        /*00a4*/ 	.word	0x00000150


	//   ....[4]....
        /*00a8*/ 	.word	0x000001e0


	//   ....[5]....
        /*00ac*/ 	.word	0x00000220


	//   ....[6]....
        /*00b0*/ 	.word	0x00000240


	//   ....[7]....
        /*00b4*/ 	.word	0x00000270


	//----- nvinfo : EIATTR_EXIT_INSTR_OFFSETS
	.align		4
.L_26:
        /*00b8*/ 	.byte	0x04, 0x1c
        /*00ba*/ 	.short	(.L_28 - .L_27)


	//   ....[0]....
.L_27:
        /*00bc*/ 	.word	0x000002e0


	//   ....[1]....
        /*00c0*/ 	.word	0x00000300


	//----- nvinfo : EIATTR_REQNTID
	.align		4
.L_28:
        /*00c4*/ 	.byte	0x04, 0x10
        /*00c6*/ 	.short	(.L_30 - .L_29)
.L_29:
        /*00c8*/ 	.word	0x00000040
        /*00cc*/ 	.word	0x00000001
        /*00d0*/ 	.word	0x00000001


	//----- nvinfo : EIATTR_CBANK_PARAM_SIZE
	.align		4
.L_30:
        /*00d4*/ 	.byte	0x03, 0x19
        /*00d6*/ 	.short	0x0028


	//----- nvinfo : EIATTR_PARAM_CBANK
	.align		4
        /*00d8*/ 	.byte	0x04, 0x0a
        /*00da*/ 	.short	(.L_32 - .L_31)
	.align		4
.L_31:
        /*00dc*/ 	.word	index@(.nv.constant0.triton_per_fused_native_group_norm_0)
        /*00e0*/ 	.short	0x0210
        /*00e2*/ 	.short	0x0028


	//----- nvinfo : EIATTR_SW_WAR
	.align		4
.L_32:
        /*00e4*/ 	.byte	0x04, 0x36
        /*00e6*/ 	.short	(.L_34 - .L_33)
.L_33:
        /*00e8*/ 	.word	0x00000008
.L_34:


//--------------------- .nv.callgraph             --------------------------
	.section	.nv.callgraph,"",@"SHT_CUDA_CALLGRAPH"
	.align	4
	.sectionentsize	8
	.align		4
        /*0000*/ 	.word	0x00000000
	.align		4
        /*0004*/ 	.word	0xffffffff
	.align		4
        /*0008*/ 	.word	0x00000000
	.align		4
        /*000c*/ 	.word	0xfffffffe
	.align		4
        /*0010*/ 	.word	0x00000000
	.align		4
        /*0014*/ 	.word	0xfffffffd
	.align		4
        /*0018*/ 	.word	0x00000000
	.align		4
        /*001c*/ 	.word	0xfffffffc


//--------------------- .nv.constant4             --------------------------
	.section	.nv.constant4,"a",@progbits
	.align	8
	.align		8
.nv.constant4:
        /*0000*/ 	.dword	_$_str


//--------------------- .text.triton_per_fused_native_group_norm_0 --------------------------
	.section	.text.triton_per_fused_native_group_norm_0,"ax",@progbits
	.align	128
        .global         triton_per_fused_native_group_norm_0
        .type           triton_per_fused_native_group_norm_0,@function
        .size           triton_per_fused_native_group_norm_0,(.L_x_1 - triton_per_fused_native_group_norm_0)
        .other          triton_per_fused_native_group_norm_0,@"STO_CUDA_ENTRY STV_DEFAULT"
triton_per_fused_native_group_norm_0:
.text.triton_per_fused_native_group_norm_0:
[----:B------:R-:W0:Y:S02]  /*0000*/  LDC R1, c[0x0][0x28] ;  /* 0x00000a00ff017b82 */ /* 0x000e240000000800 */
[----:B------:R-:W1:Y:S01]  /*0010*/  S2R R10, SR_TID.X ;  /* 0x00000000000a7919 */ /* 0x000e620000002100 */
[----:B------:R-:W2:Y:S01]  /*0020*/  LDC.64 R2, c[0x0][0x210] ;  /* 0x00008400ff027b82 */ /* 0x000ea20000000a00 */
[----:B------:R-:W-:Y:S01]  /*0030*/  HFMA2.MMA R4, -RZ, RZ, 0, 0 ;  /* 0x00000000ff047435 */ /* 0x000fe200000001ff */
[----:B------:R-:W-:Y:S01]  /*0040*/  ULDC.64 UR4, c[0x0][0x208] ;  /* 0x0000820000047ab9 */ /* 0x000fe20000000a00 */
[----:B------:R-:W3:Y:S01]  /*0050*/  S2R R0, SR_CTAID.X ;  /* 0x0000000000007919 */ /* 0x000ee20000002500 */
[----:B-1----:R-:W-:Y:S02]  /*0060*/  LOP3.LUT R5, R10, 0xf, RZ, 0xc0, !PT ;  /* 0x0000000f0a057812 */ /* 0x002fe400078ec0ff */
[C---:B---3--:R-:W-:Y:S02]  /*0070*/  ISETP.GE.AND P0, PT, R0.reuse, 0x4, PT ;  /* 0x000000040000780c */ /* 0x048fe40003f06270 */
[----:B------:R-:W-:-:S05]  /*0080*/  LEA R5, R0, R5, 0x4 ;  /* 0x0000000500057211 */ /* 0x000fca00078e20ff */
[----:B--2---:R-:W-:-:S06]  /*0090*/  IMAD.WIDE R2, R5, 0x4, R2 ;  /* 0x0000000405027825 */ /* 0x004fcc00078e0202 */
[----:B------:R-:W2:Y:S01]  /*00a0*/  @!P0 LDG.E R4, desc[UR4][R2.64] ;  /* 0x0000000402048981 */ /* 0x000ea2000c1e1900 */
[----:B------:R-:W-:Y:S02]  /*00b0*/  MOV R15, 0x3d800000 ;  /* 0x3d800000000f7802 */ /* 0x000fe40000000f00 */
[----:B--2---:R-:W-:-:S04]  /*00c0*/  SEL R5, R4, RZ, !P0 ;  /* 0x000000ff04057207 */ /* 0x004fc80004000000 */
[----:B------:R-:W-:-:S05]  /*00d0*/  FSEL R4, R5, RZ, !P0 ;  /* 0x000000ff05047208 */ /* 0x000fca0004000000 */
[----:B------:R-:W1:Y:S02]  /*00e0*/  SHFL.BFLY PT, R7, R4, 0x8, 0x1f ;  /* 0x0d001f0004077f89 */ /* 0x000e6400000e0000 */
[----:B-1----:R-:W-:-:S05]  /*00f0*/  FADD R7, R4, R7 ;  /* 0x0000000704077221 */ /* 0x002fca0000000000 */
[----:B------:R-:W1:Y:S02]  /*0100*/  SHFL.BFLY PT, R6, R7, 0x4, 0x1f ;  /* 0x0c801f0007067f89 */ /* 0x000e6400000e0000 */
[----:B-1----:R-:W-:-:S05]  /*0110*/  FADD R6, R7, R6 ;  /* 0x0000000607067221 */ /* 0x002fca0000000000 */
[----:B------:R-:W1:Y:S02]  /*0120*/  SHFL.BFLY PT, R9, R6, 0x2, 0x1f ;  /* 0x0c401f0006097f89 */ /* 0x000e6400000e0000 */
[----:B-1----:R-:W-:Y:S02]  /*0130*/  FADD R9, R6, R9 ;  /* 0x0000000906097221 */ /* 0x002fe40000000000 */
[----:B------:R-:W1:Y:S03]  /*0140*/  LDC.64 R6, c[0x0][0x218] ;  /* 0x00008600ff067b82 */ /* 0x000e660000000a00 */
[----:B------:R-:W2:Y:S01]  /*0150*/  SHFL.BFLY PT, R8, R9, 0x1, 0x1f ;  /* 0x0c201f0009087f89 */ /* 0x000ea200000e0000 */
[----:B-1----:R-:W-:-:S04]  /*0160*/  IMAD.WIDE R6, R0, 0x4, R6 ;  /* 0x0000000400067825 */ /* 0x002fc800078e0206 */
[----:B--2---:R-:W-:-:S04]  /*0170*/  FADD R8, R9, R8 ;  /* 0x0000000809087221 */ /* 0x004fc80000000000 */
[----:B------:R-:W-:Y:S02]  /*0180*/  FMUL R2, R8, 0.0625 ;  /* 0x3d80000008027820 */ /* 0x000fe40000400000 */
[----:B------:R-:W1:Y:S02]  /*0190*/  LDC.64 R8, c[0x0][0x220] ;  /* 0x00008800ff087b82 */ /* 0x000e640000000a00 */
[----:B------:R-:W-:-:S04]  /*01a0*/  FADD R5, R5, -R2 ;  /* 0x8000000205057221 */ /* 0x000fc80000000000 */
[----:B------:R-:W-:-:S05]  /*01b0*/  FMUL R5, R5, R5 ;  /* 0x0000000505057220 */ /* 0x000fca0000400000 */
[----:B------:R-:W-:Y:S02]  /*01c0*/  FSEL R3, R5, RZ, !P0 ;  /* 0x000000ff05037208 */ /* 0x000fe40004000000 */
[----:B------:R-:W-:-:S03]  /*01d0*/  LOP3.LUT P0, RZ, R10, 0x3f, RZ, 0xc0, !PT ;  /* 0x0000003f0aff7812 */ /* 0x000fc6000780c0ff */
[----:B------:R-:W2:Y:S01]  /*01e0*/  SHFL.BFLY PT, R4, R3, 0x8, 0x1f ;  /* 0x0d001f0003047f89 */ /* 0x000ea200000e0000 */
[C---:B------:R-:W-:Y:S01]  /*01f0*/  ISETP.LT.AND P0, PT, R0.reuse, 0x4, !P0 ;  /* 0x000000040000780c */ /* 0x040fe20004701270 */
[----:B-1----:R-:W-:-:S04]  /*0200*/  IMAD.WIDE R8, R0, 0x4, R8 ;  /* 0x0000000400087825 */ /* 0x002fc800078e0208 */
[----:B--2---:R-:W-:-:S05]  /*0210*/  FADD R11, R3, R4 ;  /* 0x00000004030b7221 */ /* 0x004fca0000000000 */
        /* <DEDUP_REMOVED lines=8> */
[----:B------:R-:W-:-:S06]  /*02a0*/  FFMA R3, R14, R15, 9.9999997473787516356e-06 ;  /* 0x3727c5ac0e037423 */ /* 0x000fcc000000000f */
[----:B------:R-:W1:Y:S02]  /*02b0*/  MUFU.RSQ R3, R3 ;  /* 0x0000000300037308 */ /* 0x000e640000001400 */
[----:B-1----:R1:W-:Y:S04]  /*02c0*/  @P0 STG.E desc[UR4][R4.64], R3 ;  /* 0x0000000304000986 */ /* 0x0023e8000c101904 */
[----:B------:R1:W-:Y:S01]  /*02d0*/  @P0 STG.E desc[UR4][R6.64], R2 ;  /* 0x0000000206000986 */ /* 0x0003e2000c101904 */
[----:B------:R-:W-:Y:S05]  /*02e0*/  @!P0 EXIT ;  /* 0x000000000000894d */ /* 0x000fea0003800000 */
[----:B------:R-:W-:Y:S01]  /*02f0*/  STG.E desc[UR4][R8.64], R14 ;  /* 0x0000000e08007986 */ /* 0x000fe2000c101904 */
[----:B------:R-:W-:Y:S05]  /*0300*/  EXIT ;  /* 0x000000000000794d */ /* 0x000fea0003800000 */
.L_x_0:
[----:B------:R-:W-:-:S00]  /*0310*/  BRA `(.L_x_0) ;  /* 0xfffffffc00fc7947 */ /* 0x000fc0000383ffff */
[----:B------:R-:W-:-:S00]  /*0320*/  NOP ;  /* 0x0000000000007918 */ /* 0x000fc00000000000 */
        /* <DEDUP_REMOVED lines=13> */
.L_x_1:


//--------------------- .nv.global.init           --------------------------
	.section	.nv.global.init,"aw",@progbits
.nv.global.init:
	.type		_$_str,@object
	.size		_$_str,(.L_0 - _$_str)
_$_str:
        /*0000*/ 	.byte	0x5f, 0x5f, 0x43, 0x55, 0x44, 0x41, 0x5f, 0x46, 0x54, 0x5a, 0x00
.L_0:


//--------------------- .nv.constant0.triton_per_fused_native_group_norm_0 --------------------------
	.section	.nv.constant0.triton_per_fused_native_group_norm_0,"a",@progbits
	.sectionflags	@""
	.align	4
.nv.constant0.triton_per_fused_native_group_norm_0:
	.zero		568
